	.headerflags	@"EF_CUDA_TEXMODE_UNIFIED EF_CUDA_64BIT_ADDRESS EF_CUDA_SM89 EF_CUDA_VIRTUAL_SM(EF_CUDA_SM89)"
	.elftype	@"ET_EXEC"


//--------------------- .nv.info                  --------------------------
	.section	.nv.info,"",@"SHT_CUDA_INFO"
	.align	4


	//----- nvinfo : EIATTR_REGCOUNT
	.align		4
        /*0000*/ 	.byte	0x04, 0x2f
        /*0002*/ 	.short	(.L_1 - .L_0)
	.align		4
.L_0:
        /*0004*/ 	.word	index@(triton__0d1d2de)
        /*0008*/ 	.word	0x00000010


	//----- nvinfo : EIATTR_MAX_STACK_SIZE
	.align		4
.L_1:
        /*000c*/ 	.byte	0x04, 0x23
        /*000e*/ 	.short	(.L_3 - .L_2)
	.align		4
.L_2:
        /*0010*/ 	.word	index@(triton__0d1d2de)
        /*0014*/ 	.word	0x00000000


	//----- nvinfo : EIATTR_MIN_STACK_SIZE
	.align		4
.L_3:
        /*0018*/ 	.byte	0x04, 0x12
        /*001a*/ 	.short	(.L_5 - .L_4)
	.align		4
.L_4:
        /*001c*/ 	.word	index@(triton__0d1d2de)
        /*0020*/ 	.word	0x00000000


	//----- nvinfo : EIATTR_FRAME_SIZE
	.align		4
.L_5:
        /*0024*/ 	.byte	0x04, 0x11
        /*0026*/ 	.short	(.L_7 - .L_6)
	.align		4
.L_6:
        /*0028*/ 	.word	index@(triton__0d1d2de)
        /*002c*/ 	.word	0x00000000
.L_7:


//--------------------- .nv.info.triton__0d1d2de  --------------------------
	.section	.nv.info.triton__0d1d2de,"",@"SHT_CUDA_INFO"
	.align	4


	//----- nvinfo : EIATTR_CUDA_API_VERSION
	.align		4
        /*0000*/ 	.byte	0x04, 0x37
        /*0002*/ 	.short	(.L_9 - .L_8)
.L_8:
        /*0004*/ 	.word	0x0000007b


	//----- nvinfo : EIATTR_PARAM_CBANK
	.align		4
.L_9:
        /*0008*/ 	.byte	0x04, 0x0a
        /*000a*/ 	.short	(.L_11 - .L_10)
	.align		4
.L_10:
        /*000c*/ 	.word	index@(.nv.constant0.triton__0d1d2de)
        /*0010*/ 	.short	0x0160
        /*0012*/ 	.short	0x0014


	//----- nvinfo : EIATTR_CBANK_PARAM_SIZE
	.align		4
.L_11:
        /*0014*/ 	.byte	0x03, 0x19
        /*0016*/ 	.short	0x0014


	//----- nvinfo : EIATTR_KPARAM_INFO
	.align		4
        /*0018*/ 	.byte	0x04, 0x17
        /*001a*/ 	.short	(.L_13 - .L_12)
.L_12:
        /*001c*/ 	.word	0x00000000
        /*0020*/ 	.short	0x0002
        /*0022*/ 	.short	0x0010
        /*0024*/ 	.byte	0x00, 0xf0, 0x11, 0x00


	//----- nvinfo : EIATTR_KPARAM_INFO
	.align		4
.L_13:
        /*0028*/ 	.byte	0x04, 0x17
        /*002a*/ 	.short	(.L_15 - .L_14)
.L_14:
        /*002c*/ 	.word	0x00000000
        /*0030*/ 	.short	0x0001
        /*0032*/ 	.short	0x0008
        /*0034*/ 	.byte	0x00, 0xf0, 0x21, 0x00


	//----- nvinfo : EIATTR_KPARAM_INFO
	.align		4
.L_15:
        /*0038*/ 	.byte	0x04, 0x17
        /*003a*/ 	.short	(.L_17 - .L_16)
.L_16:
        /*003c*/ 	.word	0x00000000
        /*0040*/ 	.short	0x0000
        /*0042*/ 	.short	0x0000
        /*0044*/ 	.byte	0x00, 0xf0, 0x21, 0x00


	//----- nvinfo : EIATTR_MAXREG_COUNT
	.align		4
.L_17:
        /*0048*/ 	.byte	0x03, 0x1b
        /*004a*/ 	.short	0x00ff


	//----- nvinfo : EIATTR_EXIT_INSTR_OFFSETS
	.align		4
        /*004c*/ 	.byte	0x04, 0x1c
        /*004e*/ 	.short	(.L_19 - .L_18)


	//   ....[0]....
.L_18:
        /*0050*/ 	.word	0x000002f0


	//----- nvinfo : EIATTR_MAX_THREADS
	.align		4
.L_19:
        /*0054*/ 	.byte	0x04, 0x05
        /*0056*/ 	.short	(.L_21 - .L_20)
.L_20:
        /*0058*/ 	.word	0x00000080
        /*005c*/ 	.word	0x00000001
        /*0060*/ 	.word	0x00000001
.L_21:


//--------------------- .nv.rel.action            --------------------------
	.section	.nv.rel.action,"",@"SHT_CUDA_RELOCINFO"
	.align	8
	.sectionentsize	8
        /*0000*/ 	.byte	0x73, 0x00, 0x00, 0x00, 0x00, 0x00, 0x00, 0x00, 0x00, 0x00, 0x00, 0x11, 0x25, 0x00, 0x05, 0x36


//--------------------- .nv.constant0.triton__0d1d2de --------------------------
	.section	.nv.constant0.triton__0d1d2de,"a",@progbits
	.align	4
.nv.constant0.triton__0d1d2de:
	.zero		372


//--------------------- .text.triton__0d1d2de     --------------------------
	.section	.text.triton__0d1d2de,"ax",@progbits
	.sectioninfo	@"SHI_REGISTERS=16"
	.align	128
        .global         triton__0d1d2de
        .type           triton__0d1d2de,@function
        .size           triton__0d1d2de,(.L_x_1 - triton__0d1d2de)
        .other          triton__0d1d2de,@"STO_CUDA_ENTRY STV_DEFAULT"
triton__0d1d2de:
.text.triton__0d1d2de:
[----:B------:R-:W-:-:S02]  /*0000*/  IMAD.MOV.U32 R1, RZ, RZ, c[0x0][0x28] ;  /* 0x00000a00ff017624 */ /* 0x000fc400078e00ff */
[----:B------:R-:W0:Y:S01]  /*0010*/  S2R R0, SR_TID.X ;  /* 0x0000000000007919 */ /* 0x000e220000002100 */
[----:B------:R-:W-:Y:S01]  /*0020*/  IMAD.MOV.U32 R13, RZ, RZ, 0x2 ;  /* 0x00000002ff0d7424 */ /* 0x000fe200078e00ff */
[----:B------:R-:W-:Y:S02]  /*0030*/  ULDC.64 UR4, c[0x0][0x118] ;  /* 0x0000460000047ab9 */ /* 0x000fe40000000a00 */
[----:B------:R-:W1:Y:S01]  /*0040*/  S2R R3, SR_CTAID.X ;  /* 0x0000000000037919 */ /* 0x000e620000002500 */
[----:B0-----:R-:W-:-:S05]  /*0050*/  IMAD.SHL.U32 R0, R0, 0x8, RZ ;  /* 0x0000000800007824 */ /* 0x001fca00078e00ff */
[----:B------:R-:W-:-:S05]  /*0060*/  LOP3.LUT R0, R0, 0x3f8, RZ, 0xc0, !PT ;  /* 0x000003f800007812 */ /* 0x000fca00078ec0ff */
[----:B-1----:R-:W-:-:S05]  /*0070*/  IMAD R0, R3, 0x400, R0 ;  /* 0x0000040003007824 */ /* 0x002fca00078e0200 */
[----:B------:R-:W-:-:S04]  /*0080*/  SHF.R.S32.HI R3, RZ, 0x1f, R0 ;  /* 0x0000001fff037819 */ /* 0x000fc80000011400 */
[----:B------:R-:W-:-:S04]  /*0090*/  LEA.HI R3, R3, R0, RZ, 0xb ;  /* 0x0000000003037211 */ /* 0x000fc800078f58ff */
[----:B------:R-:W-:Y:S02]  /*00a0*/  LOP3.LUT R5, R3, 0xf800, RZ, 0xc0, !PT ;  /* 0x0000f80003057812 */ /* 0x000fe400078ec0ff */
[----:B------:R-:W-:-:S03]  /*00b0*/  SHF.R.S32.HI R3, RZ, 0xb, R3 ;  /* 0x0000000bff037819 */ /* 0x000fc60000011403 */
[----:B------:R-:W-:-:S05]  /*00c0*/  IMAD.IADD R5, R0, 0x1, -R5 ;  /* 0x0000000100057824 */ /* 0x000fca00078e0a05 */
[----:B------:R-:W-:-:S04]  /*00d0*/  PRMT R2, R5, 0x9910, RZ ;  /* 0x0000991005027816 */ /* 0x000fc800000000ff */
[----:B------:R-:W-:-:S04]  /*00e0*/  SHF.R.S32.HI R2, RZ, 0xf, R2 ;  /* 0x0000000fff027819 */ /* 0x000fc80000011402 */
[----:B------:R-:W-:-:S04]  /*00f0*/  LOP3.LUT R2, R2, 0xffff, RZ, 0xc0, !PT ;  /* 0x0000ffff02027812 */ /* 0x000fc800078ec0ff */
[----:B------:R-:W-:-:S04]  /*0100*/  LEA.HI R2, R2, R5, RZ, 0x18 ;  /* 0x0000000502027211 */ /* 0x000fc800078fc0ff */
[C---:B------:R-:W-:Y:S02]  /*0110*/  LOP3.LUT R4, R2.reuse, 0xff00, RZ, 0xc0, !PT ;  /* 0x0000ff0002047812 */ /* 0x040fe400078ec0ff */
[----:B------:R-:W-:-:S03]  /*0120*/  PRMT R2, R2, 0x9910, RZ ;  /* 0x0000991002027816 */ /* 0x000fc600000000ff */
[----:B------:R-:W-:Y:S01]  /*0130*/  IMAD.MOV R4, RZ, RZ, -R4 ;  /* 0x000000ffff047224 */ /* 0x000fe200078e0a04 */
[----:B------:R-:W-:-:S04]  /*0140*/  SHF.R.S32.HI R2, RZ, 0x8, R2 ;  /* 0x00000008ff027819 */ /* 0x000fc80000011402 */
[----:B------:R-:W-:Y:S02]  /*0150*/  PRMT R4, R4, 0x7710, RZ ;  /* 0x0000771004047816 */ /* 0x000fe400000000ff */
[----:B------:R-:W-:-:S03]  /*0160*/  LOP3.LUT R2, R2, 0xffff, RZ, 0xc0, !PT ;  /* 0x0000ffff02027812 */ /* 0x000fc600078ec0ff */
[----:B------:R-:W-:-:S05]  /*0170*/  IMAD.IADD R5, R5, 0x1, R4 ;  /* 0x0000000105057824 */ /* 0x000fca00078e0204 */
[----:B------:R-:W-:-:S05]  /*0180*/  PRMT R4, R5, 0x9910, RZ ;  /* 0x0000991005047816 */ /* 0x000fca00000000ff */
[----:B------:R-:W-:-:S04]  /*0190*/  IMAD R3, R3, 0x100, R4 ;  /* 0x0000010003037824 */ /* 0x000fc800078e0204 */
[----:B------:R-:W-:-:S04]  /*01a0*/  IMAD R2, R2, 0x20000, R3 ;  /* 0x0002000002027824 */ /* 0x000fc800078e0203 */
[----:B------:R-:W-:-:S06]  /*01b0*/  IMAD.WIDE R4, R2, R13, c[0x0][0x160] ;  /* 0x0000580002047625 */ /* 0x000fcc00078e020d */
[----:B------:R-:W2:Y:S02]  /*01c0*/  LDG.E.128 R4, [R4.64] ;  /* 0x0000000404047981 */ /* 0x000ea4000c1e1d00 */
[----:B--2---:R-:W-:Y:S01]  /*01d0*/  PRMT R2, R4, 0x7632, R2 ;  /* 0x0000763204027816 */ /* 0x004fe20000000002 */
[----:B------:R-:W-:Y:S01]  /*01e0*/  IMAD.U32 R11, R6, 0x10000, RZ ;  /* 0x00010000060b7824 */ /* 0x000fe200078e00ff */
[C---:B------:R-:W-:Y:S01]  /*01f0*/  PRMT R3, R5.reuse, 0x7632, R3 ;  /* 0x0000763205037816 */ /* 0x040fe20000000003 */
[----:B------:R-:W-:Y:S01]  /*0200*/  IMAD.U32 R9, R4, 0x10000, RZ ;  /* 0x0001000004097824 */ /* 0x000fe200078e00ff */
[----:B------:R-:W-:Y:S01]  /*0210*/  PRMT R8, R6, 0x7632, R8 ;  /* 0x0000763206087816 */ /* 0x000fe20000000008 */
[----:B------:R-:W-:Y:S01]  /*0220*/  IMAD.U32 R10, R5, 0x10000, RZ ;  /* 0x00010000050a7824 */ /* 0x000fe200078e00ff */
[----:B------:R-:W-:Y:S01]  /*0230*/  PRMT R6, R7, 0x7632, R6 ;  /* 0x0000763207067816 */ /* 0x000fe20000000006 */
[----:B------:R-:W-:Y:S02]  /*0240*/  IMAD.U32 R2, R2, 0x10000, RZ ;  /* 0x0001000002027824 */ /* 0x000fe400078e00ff */
[----:B------:R-:W-:-:S02]  /*0250*/  IMAD.U32 R3, R3, 0x10000, RZ ;  /* 0x0001000003037824 */ /* 0x000fc400078e00ff */
[----:B------:R-:W-:Y:S01]  /*0260*/  IMAD.U32 R7, R7, 0x10000, RZ ;  /* 0x0001000007077824 */ /* 0x000fe200078e00ff */
[----:B------:R-:W-:Y:S01]  /*0270*/  F2FP.BF16.F32.PACK_AB R4, R2, R9 ;  /* 0x000000090204723e */ /* 0x000fe200000010ff */
[----:B------:R-:W-:Y:S01]  /*0280*/  IMAD.U32 R8, R8, 0x10000, RZ ;  /* 0x0001000008087824 */ /* 0x000fe200078e00ff */
[----:B------:R-:W-:Y:S01]  /*0290*/  F2FP.BF16.F32.PACK_AB R5, R3, R10 ;  /* 0x0000000a0305723e */ /* 0x000fe200000010ff */
[----:B------:R-:W-:Y:S02]  /*02a0*/  IMAD.U32 R12, R6, 0x10000, RZ ;  /* 0x00010000060c7824 */ /* 0x000fe400078e00ff */
[----:B------:R-:W-:Y:S01]  /*02b0*/  IMAD.WIDE R2, R0, R13, c[0x0][0x168] ;  /* 0x00005a0000027625 */ /* 0x000fe200078e020d */
[----:B------:R-:W-:Y:S02]  /*02c0*/  F2FP.BF16.F32.PACK_AB R6, R8, R11 ;  /* 0x0000000b0806723e */ /* 0x000fe400000010ff */
[----:B------:R-:W-:-:S05]  /*02d0*/  F2FP.BF16.F32.PACK_AB R7, R12, R7 ;  /* 0x000000070c07723e */ /* 0x000fca00000010ff */
[----:B------:R-:W-:Y:S01]  /*02e0*/  STG.E.128 [R2.64], R4 ;  /* 0x0000000402007986 */ /* 0x000fe2000c101d04 */
[----:B------:R-:W-:Y:S05]  /*02f0*/  EXIT ;  /* 0x000000000000794d */ /* 0x000fea0003800000 */
.L_x_0:
[----:B------:R-:W-:-:S00]  /*0300*/  BRA `(.L_x_0) ;  /* 0xfffffff000007947 */ /* 0x000fc0000383ffff */
[----:B------:R-:W-:-:S00]  /*0310*/  NOP ;  /* 0x0000000000007918 */ /* 0x000fc00000000000 */
        /* <DEDUP_REMOVED lines=14> */
.L_x_1:
